//
// Generated by NVIDIA NVVM Compiler
//
// Compiler Build ID: CL-36424714
// Cuda compilation tools, release 13.0, V13.0.88
// Based on NVVM 20.0.0
//

.version 9.0
.target sm_100
.address_size 64

	// .globl	_Z7vec_addPKfS0_Pfi

.visible .entry _Z7vec_addPKfS0_Pfi(
	.param .u64 .ptr .align 1 _Z7vec_addPKfS0_Pfi_param_0,
	.param .u64 .ptr .align 1 _Z7vec_addPKfS0_Pfi_param_1,
	.param .u64 .ptr .align 1 _Z7vec_addPKfS0_Pfi_param_2,
	.param .u32 _Z7vec_addPKfS0_Pfi_param_3
)
{
	.reg .pred 	%p<2>;
	.reg .b32 	%r<6>;
	.reg .b32 	%f<4>;
	.reg .b64 	%rd<11>;

	ld.param.u64 	%rd1, [_Z7vec_addPKfS0_Pfi_param_0];
	ld.param.u64 	%rd2, [_Z7vec_addPKfS0_Pfi_param_1];
	ld.param.u64 	%rd3, [_Z7vec_addPKfS0_Pfi_param_2];
	ld.param.u32 	%r2, [_Z7vec_addPKfS0_Pfi_param_3];
	mov.u32 	%r3, %ntid.x;
	mov.u32 	%r4, %ctaid.x;
	mov.u32 	%r5, %tid.x;
	mad.lo.s32 	%r1, %r3, %r4, %r5;
	setp.ge.s32 	%p1, %r1, %r2;
	@%p1 bra 	$L__BB0_2;
	cvta.to.global.u64 	%rd4, %rd1;
	cvta.to.global.u64 	%rd5, %rd2;
	cvta.to.global.u64 	%rd6, %rd3;
	mul.wide.s32 	%rd7, %r1, 4;
	add.s64 	%rd8, %rd4, %rd7;
	ld.global.f32 	%f1, [%rd8];
	add.s64 	%rd9, %rd5, %rd7;
	ld.global.f32 	%f2, [%rd9];
	add.f32 	%f3, %f1, %f2;
	add.s64 	%rd10, %rd6, %rd7;
	st.global.f32 	[%rd10], %f3;
$L__BB0_2:
	ret;

}


// ===== COMPILED SASS (sm_100) =====

	.target	sm_100

	.elftype	@"ET_EXEC"


//--------------------- .note.nv.tkinfo           --------------------------
	.section	.note.nv.tkinfo,"",@"SHT_NOTE"
	.sectionflags	@"SHF_NOTE_NV_TKINFO"
	.tkinfo
        /*0018*/ 	.word	0x00000002
        /*0030*/ 	.string	""
        /*0030*/ 	.string	"ptxas"
        /*0030*/ 	.string	"Cuda compilation tools, release 13.0, V13.0.88"
        /*0030*/ 	.string	"Build cuda_13.0.r13.0/compiler.36424714_0"
        /*0030*/ 	.string	"-arch sm_100 -m 64 "



//--------------------- .note.nv.cuinfo           --------------------------
	.section	.note.nv.cuinfo,"",@"SHT_NOTE"
	.sectionflags	@"SHF_NOTE_NV_CUINFO"
        /*0018*/ 	.short	0x0002
        /*001a*/ 	.short	0x0064
        /*001c*/ 	.short	0x0082
	.zero		2


//--------------------- .nv.info                  --------------------------
	.section	.nv.info,"",@"SHT_CUDA_INFO"
	.align	4


	//----- nvinfo : EIATTR_REGCOUNT
	.align		4
        /*0000*/ 	.byte	0x04, 0x2f
        /*0002*/ 	.short	(.L_1 - .L_0)
	.align		4
.L_0:
        /*0004*/ 	.word	index@(_Z7vec_addPKfS0_Pfi)
        /*0008*/ 	.word	0x0000000c


	//----- nvinfo : EIATTR_FRAME_SIZE
	.align		4
.L_1:
        /*000c*/ 	.byte	0x04, 0x11
        /*000e*/ 	.short	(.L_3 - .L_2)
	.align		4
.L_2:
        /*0010*/ 	.word	index@(_Z7vec_addPKfS0_Pfi)
        /*0014*/ 	.word	0x00000000


	//----- nvinfo : EIATTR_MIN_STACK_SIZE
	.align		4
.L_3:
        /*0018*/ 	.byte	0x04, 0x12
        /*001a*/ 	.short	(.L_5 - .L_4)
	.align		4
.L_4:
        /*001c*/ 	.word	index@(_Z7vec_addPKfS0_Pfi)
        /*0020*/ 	.word	0x00000000
.L_5:


//--------------------- .nv.compat                --------------------------
	.section	.nv.compat,"",@"SHT_CUDA_COMPAT_INFO"
	.align	4
        /*0000*/ 	.byte	0x02, 0x09, 0x00, 0x00, 0x02, 0x02, 0x01, 0x00, 0x02, 0x05, 0x05, 0x00, 0x03, 0x07, 0x01, 0x01
        /*0010*/ 	.byte	0x02, 0x03, 0x00, 0x00, 0x02, 0x06, 0x01, 0x00, 0x04, 0x0b, 0x08, 0x00, 0x09, 0x00, 0x00, 0x00
        /*0020*/ 	.byte	0x00, 0x00, 0x00, 0x00


//--------------------- .nv.info._Z7vec_addPKfS0_Pfi --------------------------
	.section	.nv.info._Z7vec_addPKfS0_Pfi,"",@"SHT_CUDA_INFO"
	.sectionflags	@""
	.align	4


	//----- nvinfo : EIATTR_CUDA_API_VERSION
	.align		4
        /*0000*/ 	.byte	0x04, 0x37
        /*0002*/ 	.short	(.L_7 - .L_6)
.L_6:
        /*0004*/ 	.word	0x00000082


	//----- nvinfo : EIATTR_KPARAM_INFO
	.align		4
.L_7:
        /*0008*/ 	.byte	0x04, 0x17
        /*000a*/ 	.short	(.L_9 - .L_8)
.L_8:
        /*000c*/ 	.word	0x00000000
        /*0010*/ 	.short	0x0003
        /*0012*/ 	.short	0x0018
        /*0014*/ 	.byte	0x00, 0xf0, 0x11, 0x00


	//----- nvinfo : EIATTR_KPARAM_INFO
	.align		4
.L_9:
        /*0018*/ 	.byte	0x04, 0x17
        /*001a*/ 	.short	(.L_11 - .L_10)
.L_10:
        /*001c*/ 	.word	0x00000000
        /*0020*/ 	.short	0x0002
        /*0022*/ 	.short	0x0010
        /*0024*/ 	.byte	0x00, 0xf5, 0x21, 0x00


	//----- nvinfo : EIATTR_KPARAM_INFO
	.align		4
.L_11:
        /*0028*/ 	.byte	0x04, 0x17
        /*002a*/ 	.short	(.L_13 - .L_12)
.L_12:
        /*002c*/ 	.word	0x00000000
        /*0030*/ 	.short	0x0001
        /*0032*/ 	.short	0x0008
        /*0034*/ 	.byte	0x00, 0xf5, 0x21, 0x00


	//----- nvinfo : EIATTR_KPARAM_INFO
	.align		4
.L_13:
        /*0038*/ 	.byte	0x04, 0x17
        /*003a*/ 	.short	(.L_15 - .L_14)
.L_14:
        /*003c*/ 	.word	0x00000000
        /*0040*/ 	.short	0x0000
        /*0042*/ 	.short	0x0000
        /*0044*/ 	.byte	0x00, 0xf5, 0x21, 0x00


	//----- nvinfo : EIATTR_SPARSE_MMA_MASK
	.align		4
.L_15:
        /*0048*/ 	.byte	0x03, 0x50
        /*004a*/ 	.short	0x0000


	//----- nvinfo : EIATTR_MAXREG_COUNT
	.align		4
        /*004c*/ 	.byte	0x03, 0x1b
        /*004e*/ 	.short	0x00ff


	//----- nvinfo : EIATTR_MERCURY_ISA_VERSION
	.align		4
        /*0050*/ 	.byte	0x03, 0x5f
        /*0052*/ 	.short	0x0101


	//----- nvinfo : EIATTR_VRC_CTA_INIT_COUNT
	.align		4
        /*0054*/ 	.byte	0x02, 0x4a
	.zero		1
	.zero		1


	//----- nvinfo : EIATTR_EXIT_INSTR_OFFSETS
	.align		4
        /*0058*/ 	.byte	0x04, 0x1c
        /*005a*/ 	.short	(.L_17 - .L_16)


	//   ....[0]....
.L_16:
        /*005c*/ 	.word	0x00000070


	//   ....[1]....
        /*0060*/ 	.word	0x00000130


	//----- nvinfo : EIATTR_CBANK_PARAM_SIZE
	.align		4
.L_17:
        /*0064*/ 	.byte	0x03, 0x19
        /*0066*/ 	.short	0x001c


	//----- nvinfo : EIATTR_PARAM_CBANK
	.align		4
        /*0068*/ 	.byte	0x04, 0x0a
        /*006a*/ 	.short	(.L_19 - .L_18)
	.align		4
.L_18:
        /*006c*/ 	.word	index@(.nv.constant0._Z7vec_addPKfS0_Pfi)
        /*0070*/ 	.short	0x0380
        /*0072*/ 	.short	0x001c


	//----- nvinfo : EIATTR_SW_WAR
	.align		4
.L_19:
        /*0074*/ 	.byte	0x04, 0x36
        /*0076*/ 	.short	(.L_21 - .L_20)
.L_20:
        /*0078*/ 	.word	0x00000008
.L_21:


//--------------------- .nv.callgraph             --------------------------
	.section	.nv.callgraph,"",@"SHT_CUDA_CALLGRAPH"
	.align	4
	.sectionentsize	8
	.align		4
        /*0000*/ 	.word	0x00000000
	.align		4
        /*0004*/ 	.word	0xffffffff
	.align		4
        /*0008*/ 	.word	0x00000000
	.align		4
        /*000c*/ 	.word	0xfffffffe
	.align		4
        /*0010*/ 	.word	0x00000000
	.align		4
        /*0014*/ 	.word	0xfffffffd
	.align		4
        /*0018*/ 	.word	0x00000000
	.align		4
        /*001c*/ 	.word	0xfffffffc


//--------------------- .text._Z7vec_addPKfS0_Pfi --------------------------
	.section	.text._Z7vec_addPKfS0_Pfi,"ax",@progbits
	.align	128
        .global         _Z7vec_addPKfS0_Pfi
        .type           _Z7vec_addPKfS0_Pfi,@function
        .size           _Z7vec_addPKfS0_Pfi,(.L_x_1 - _Z7vec_addPKfS0_Pfi)
        .other          _Z7vec_addPKfS0_Pfi,@"STO_CUDA_ENTRY STV_DEFAULT"
_Z7vec_addPKfS0_Pfi:
.text._Z7vec_addPKfS0_Pfi:
[----:B------:R-:W-:Y:S01]  /*0000*/  LDC R1, c[0x0][0x37c] ;  /* 0x0000df00ff017b82 */ /* 0x000fe20000000800 */
[----:B------:R-:W0:Y:S01]  /*0010*/  S2R R9, SR_CTAID.X ;  /* 0x0000000000097919 */ /* 0x000e220000002500 */
[----:B------:R-:W0:Y:S01]  /*0020*/  LDCU UR4, c[0x0][0x360] ;  /* 0x00006c00ff0477ac */ /* 0x000e220008000800 */
[----:B------:R-:W0:Y:S01]  /*0030*/  S2R R0, SR_TID.X ;  /* 0x0000000000007919 */ /* 0x000e220000002100 */
[----:B------:R-:W1:Y:S01]  /*0040*/  LDCU UR5, c[0x0][0x398] ;  /* 0x00007300ff0577ac */ /* 0x000e620008000800 */
[----:B0-----:R-:W-:-:S05]  /*0050*/  IMAD R9, R9, UR4, R0 ;  /* 0x0000000409097c24 */ /* 0x001fca000f8e0200 */
[----:B-1----:R-:W-:-:S13]  /*0060*/  ISETP.GE.AND P0, PT, R9, UR5, PT ;  /* 0x0000000509007c0c */ /* 0x002fda000bf06270 */
[----:B------:R-:W-:Y:S05]  /*0070*/  @P0 EXIT ;  /* 0x000000000000094d */ /* 0x000fea0003800000 */
[----:B------:R-:W0:Y:S01]  /*0080*/  LDC.64 R2, c[0x0][0x380] ;  /* 0x0000e000ff027b82 */ /* 0x000e220000000a00 */
[----:B------:R-:W1:Y:S07]  /*0090*/  LDCU.64 UR4, c[0x0][0x358] ;  /* 0x00006b00ff0477ac */ /* 0x000e6e0008000a00 */
[----:B------:R-:W2:Y:S08]  /*00a0*/  LDC.64 R4, c[0x0][0x388] ;  /* 0x0000e200ff047b82 */ /* 0x000eb00000000a00 */
[----:B------:R-:W3:Y:S01]  /*00b0*/  LDC.64 R6, c[0x0][0x390] ;  /* 0x0000e400ff067b82 */ /* 0x000ee20000000a00 */
[----:B0-----:R-:W-:-:S06]  /*00c0*/  IMAD.WIDE R2, R9, 0x4, R2 ;  /* 0x0000000409027825 */ /* 0x001fcc00078e0202 */
[----:B-1----:R-:W4:Y:S01]  /*00d0*/  LDG.E R2, desc[UR4][R2.64] ;  /* 0x0000000402027981 */ /* 0x002f22000c1e1900 */
[----:B--2---:R-:W-:-:S06]  /*00e0*/  IMAD.WIDE R4, R9, 0x4, R4 ;  /* 0x0000000409047825 */ /* 0x004fcc00078e0204 */
[----:B------:R-:W4:Y:S01]  /*00f0*/  LDG.E R5, desc[UR4][R4.64] ;  /* 0x0000000404057981 */ /* 0x000f22000c1e1900 */
[----:B---3--:R-:W-:-:S04]  /*0100*/  IMAD.WIDE R6, R9, 0x4, R6 ;  /* 0x0000000409067825 */ /* 0x008fc800078e0206 */
[----:B----4-:R-:W-:-:S05]  /*0110*/  FADD R9, R2, R5 ;  /* 0x0000000502097221 */ /* 0x010fca0000000000 */
[----:B------:R-:W-:Y:S01]  /*0120*/  STG.E desc[UR4][R6.64], R9 ;  /* 0x0000000906007986 */ /* 0x000fe2000c101904 */
[----:B------:R-:W-:Y:S05]  /*0130*/  EXIT ;  /* 0x000000000000794d */ /* 0x000fea0003800000 */
.L_x_0:
[----:B------:R-:W-:-:S00]  /*0140*/  BRA `(.L_x_0) ;  /* 0xfffffffc00fc7947 */ /* 0x000fc0000383ffff */
[----:B------:R-:W-:-:S00]  /*0150*/  NOP ;  /* 0x0000000000007918 */ /* 0x000fc00000000000 */
        /* <DEDUP_REMOVED lines=10> */
.L_x_1:


//--------------------- .nv.shared.reserved.0     --------------------------
	.section	.nv.shared.reserved.0,"aw",@nobits
	.weak		__nv_reservedSMEM_offset_0_alias
	.size		__nv_reservedSMEM_offset_0_alias, 0, 64
	.other		__nv_reservedSMEM_offset_0_alias,@"STO_CUDA_RESERVED_SHARED STV_DEFAULT"
__nv_reservedSMEM_offset_0_alias:
	.zero		0
	.zero		64


//--------------------- .nv.constant0._Z7vec_addPKfS0_Pfi --------------------------
	.section	.nv.constant0._Z7vec_addPKfS0_Pfi,"a",@progbits
	.sectionflags	@""
	.align	4
.nv.constant0._Z7vec_addPKfS0_Pfi:
	.zero		924


//--------------------- SYMBOLS --------------------------

	.type		.nv.reservedSmem.offset0,@object
	.size		.nv.reservedSmem.offset0,0x4
